//
// Generated by NVIDIA NVVM Compiler
//
// Compiler Build ID: CL-36424714
// Cuda compilation tools, release 13.0, V13.0.88
// Based on NVVM 20.0.0
//

.version 9.0
.target sm_100
.address_size 64

	// .globl	_Z7gpuTestIxEvPT_
.global .align 1 .b8 _ZN30_INTERNAL_d1f03678_4_k_cu_main4cuda3std3__45__cpo5beginE[1];
.global .align 1 .b8 _ZN30_INTERNAL_d1f03678_4_k_cu_main4cuda3std3__45__cpo3endE[1];
.global .align 1 .b8 _ZN30_INTERNAL_d1f03678_4_k_cu_main4cuda3std3__45__cpo6cbeginE[1];
.global .align 1 .b8 _ZN30_INTERNAL_d1f03678_4_k_cu_main4cuda3std3__45__cpo4cendE[1];
.global .align 1 .b8 _ZN30_INTERNAL_d1f03678_4_k_cu_main4cuda3std3__45__cpo6rbeginE[1];
.global .align 1 .b8 _ZN30_INTERNAL_d1f03678_4_k_cu_main4cuda3std3__45__cpo4rendE[1];
.global .align 1 .b8 _ZN30_INTERNAL_d1f03678_4_k_cu_main4cuda3std3__45__cpo7crbeginE[1];
.global .align 1 .b8 _ZN30_INTERNAL_d1f03678_4_k_cu_main4cuda3std3__45__cpo5crendE[1];
.global .align 1 .b8 _ZN30_INTERNAL_d1f03678_4_k_cu_main4cuda3std3__432_GLOBAL__N__d1f03678_4_k_cu_main6ignoreE[1];
.global .align 1 .b8 _ZN30_INTERNAL_d1f03678_4_k_cu_main4cuda3std3__419piecewise_constructE[1];
.global .align 1 .b8 _ZN30_INTERNAL_d1f03678_4_k_cu_main4cuda3std3__48in_placeE[1];
.global .align 1 .b8 _ZN30_INTERNAL_d1f03678_4_k_cu_main4cuda3std3__420unreachable_sentinelE[1];
.global .align 1 .b8 _ZN30_INTERNAL_d1f03678_4_k_cu_main4cuda3std3__47nulloptE[1];
.global .align 1 .b8 _ZN30_INTERNAL_d1f03678_4_k_cu_main4cuda3std3__48unexpectE[1];
.global .align 1 .b8 _ZN30_INTERNAL_d1f03678_4_k_cu_main4cuda3std6ranges3__45__cpo4swapE[1];
.global .align 1 .b8 _ZN30_INTERNAL_d1f03678_4_k_cu_main4cuda3std6ranges3__45__cpo9iter_moveE[1];
.global .align 1 .b8 _ZN30_INTERNAL_d1f03678_4_k_cu_main4cuda3std6ranges3__45__cpo5beginE[1];
.global .align 1 .b8 _ZN30_INTERNAL_d1f03678_4_k_cu_main4cuda3std6ranges3__45__cpo3endE[1];
.global .align 1 .b8 _ZN30_INTERNAL_d1f03678_4_k_cu_main4cuda3std6ranges3__45__cpo6cbeginE[1];
.global .align 1 .b8 _ZN30_INTERNAL_d1f03678_4_k_cu_main4cuda3std6ranges3__45__cpo4cendE[1];
.global .align 1 .b8 _ZN30_INTERNAL_d1f03678_4_k_cu_main4cuda3std6ranges3__45__cpo7advanceE[1];
.global .align 1 .b8 _ZN30_INTERNAL_d1f03678_4_k_cu_main4cuda3std6ranges3__45__cpo9iter_swapE[1];
.global .align 1 .b8 _ZN30_INTERNAL_d1f03678_4_k_cu_main4cuda3std6ranges3__45__cpo4nextE[1];
.global .align 1 .b8 _ZN30_INTERNAL_d1f03678_4_k_cu_main4cuda3std6ranges3__45__cpo4prevE[1];
.global .align 1 .b8 _ZN30_INTERNAL_d1f03678_4_k_cu_main4cuda3std6ranges3__45__cpo4dataE[1];
.global .align 1 .b8 _ZN30_INTERNAL_d1f03678_4_k_cu_main4cuda3std6ranges3__45__cpo5cdataE[1];
.global .align 1 .b8 _ZN30_INTERNAL_d1f03678_4_k_cu_main4cuda3std6ranges3__45__cpo4sizeE[1];
.global .align 1 .b8 _ZN30_INTERNAL_d1f03678_4_k_cu_main4cuda3std6ranges3__45__cpo5ssizeE[1];
.global .align 1 .b8 _ZN30_INTERNAL_d1f03678_4_k_cu_main4cuda3std6ranges3__45__cpo8distanceE[1];
.global .align 1 .b8 _ZN30_INTERNAL_d1f03678_4_k_cu_main6thrust24THRUST_300001_SM_1000_NS8cuda_cub3parE[1];
.global .align 1 .b8 _ZN30_INTERNAL_d1f03678_4_k_cu_main6thrust24THRUST_300001_SM_1000_NS8cuda_cub10par_nosyncE[1];
.global .align 1 .b8 _ZN30_INTERNAL_d1f03678_4_k_cu_main6thrust24THRUST_300001_SM_1000_NS6system6detail10sequential3seqE[1];
.global .align 1 .b8 _ZN30_INTERNAL_d1f03678_4_k_cu_main6thrust24THRUST_300001_SM_1000_NS12placeholders2_1E[1];
.global .align 1 .b8 _ZN30_INTERNAL_d1f03678_4_k_cu_main6thrust24THRUST_300001_SM_1000_NS12placeholders2_2E[1];
.global .align 1 .b8 _ZN30_INTERNAL_d1f03678_4_k_cu_main6thrust24THRUST_300001_SM_1000_NS12placeholders2_3E[1];
.global .align 1 .b8 _ZN30_INTERNAL_d1f03678_4_k_cu_main6thrust24THRUST_300001_SM_1000_NS12placeholders2_4E[1];
.global .align 1 .b8 _ZN30_INTERNAL_d1f03678_4_k_cu_main6thrust24THRUST_300001_SM_1000_NS12placeholders2_5E[1];
.global .align 1 .b8 _ZN30_INTERNAL_d1f03678_4_k_cu_main6thrust24THRUST_300001_SM_1000_NS12placeholders2_6E[1];
.global .align 1 .b8 _ZN30_INTERNAL_d1f03678_4_k_cu_main6thrust24THRUST_300001_SM_1000_NS12placeholders2_7E[1];
.global .align 1 .b8 _ZN30_INTERNAL_d1f03678_4_k_cu_main6thrust24THRUST_300001_SM_1000_NS12placeholders2_8E[1];
.global .align 1 .b8 _ZN30_INTERNAL_d1f03678_4_k_cu_main6thrust24THRUST_300001_SM_1000_NS12placeholders2_9E[1];
.global .align 1 .b8 _ZN30_INTERNAL_d1f03678_4_k_cu_main6thrust24THRUST_300001_SM_1000_NS12placeholders3_10E[1];
.global .align 1 .b8 _ZN30_INTERNAL_d1f03678_4_k_cu_main6thrust24THRUST_300001_SM_1000_NS3seqE[1];

.visible .entry _Z7gpuTestIxEvPT_(
	.param .u64 .ptr .align 1 _Z7gpuTestIxEvPT__param_0
)
{
	.reg .b32 	%r<18>;
	.reg .b64 	%rd<25>;

	ld.param.u64 	%rd1, [_Z7gpuTestIxEvPT__param_0];
	cvta.to.global.u64 	%rd2, %rd1;
	mov.u32 	%r1, %tid.x;
	mov.u32 	%r2, %ntid.x;
	mov.u32 	%r3, %ctaid.x;
	mov.u32 	%r4, %tid.y;
	mov.u32 	%r5, %ntid.y;
	mov.u32 	%r6, %ctaid.y;
	mov.u32 	%r7, %tid.z;
	mov.u32 	%r8, %ntid.z;
	mov.u32 	%r9, %ctaid.z;
	mad.lo.s32 	%r10, %r8, %r9, %r7;
	mov.u32 	%r11, %nctaid.x;
	mov.u32 	%r12, %nctaid.y;
	mad.lo.s32 	%r13, %r10, %r12, %r6;
	mad.lo.s32 	%r14, %r13, %r5, %r4;
	mad.lo.s32 	%r15, %r14, %r11, %r3;
	mad.lo.s32 	%r16, %r15, %r2, %r1;
	shl.b32 	%r17, %r16, 6;
	mul.wide.s32 	%rd3, %r17, 8;
	add.s64 	%rd4, %rd2, %rd3;
	ld.global.u64 	%rd5, [%rd4];
	ld.global.u64 	%rd6, [%rd4+128];
	ld.global.u64 	%rd7, [%rd4+256];
	ld.global.u64 	%rd8, [%rd4+384];
	shr.s64 	%rd9, %rd8, 1;
	add.s64 	%rd10, %rd9, %rd6;
	shr.s64 	%rd11, %rd10, 1;
	sub.s64 	%rd12, %rd8, %rd11;
	add.s64 	%rd13, %rd12, %rd10;
	shl.b64 	%rd14, %rd12, 1;
	sub.s64 	%rd15, %rd14, %rd13;
	add.s64 	%rd16, %rd7, %rd5;
	shl.b64 	%rd17, %rd5, 1;
	sub.s64 	%rd18, %rd17, %rd16;
	add.s64 	%rd19, %rd13, %rd16;
	shl.b64 	%rd20, %rd16, 1;
	sub.s64 	%rd21, %rd20, %rd19;
	add.s64 	%rd22, %rd15, %rd18;
	shl.b64 	%rd23, %rd18, 1;
	sub.s64 	%rd24, %rd23, %rd22;
	st.global.u64 	[%rd4+384], %rd22;
	st.global.u64 	[%rd4+256], %rd21;
	st.global.u64 	[%rd4+128], %rd19;
	st.global.u64 	[%rd4], %rd24;
	ret;

}
	// .globl	_ZN3cub18CUB_300001_SM_10006detail11EmptyKernelIvEEvv
.visible .entry _ZN3cub18CUB_300001_SM_10006detail11EmptyKernelIvEEvv()
{


	ret;

}
	// .globl	_ZN3cub18CUB_300001_SM_10006detail8for_each13static_kernelINS2_12policy_hub_t12policy_500_tEmN6thrust24THRUST_300001_SM_1000_NS8cuda_cub20__uninitialized_fill7functorINS7_10device_ptrIxEExEEEEvT0_T1_
.visible .entry _ZN3cub18CUB_300001_SM_10006detail8for_each13static_kernelINS2_12policy_hub_t12policy_500_tEmN6thrust24THRUST_300001_SM_1000_NS8cuda_cub20__uninitialized_fill7functorINS7_10device_ptrIxEExEEEEvT0_T1_(
	.param .u64 _ZN3cub18CUB_300001_SM_10006detail8for_each13static_kernelINS2_12policy_hub_t12policy_500_tEmN6thrust24THRUST_300001_SM_1000_NS8cuda_cub20__uninitialized_fill7functorINS7_10device_ptrIxEExEEEEvT0_T1__param_0,
	.param .align 8 .b8 _ZN3cub18CUB_300001_SM_10006detail8for_each13static_kernelINS2_12policy_hub_t12policy_500_tEmN6thrust24THRUST_300001_SM_1000_NS8cuda_cub20__uninitialized_fill7functorINS7_10device_ptrIxEExEEEEvT0_T1__param_1[16]
)
.maxntid 256
{
	.reg .pred 	%p<4>;
	.reg .b32 	%r<5>;
	.reg .b64 	%rd<18>;

	ld.param.u64 	%rd6, [_ZN3cub18CUB_300001_SM_10006detail8for_each13static_kernelINS2_12policy_hub_t12policy_500_tEmN6thrust24THRUST_300001_SM_1000_NS8cuda_cub20__uninitialized_fill7functorINS7_10device_ptrIxEExEEEEvT0_T1__param_1+8];
	ld.param.u64 	%rd5, [_ZN3cub18CUB_300001_SM_10006detail8for_each13static_kernelINS2_12policy_hub_t12policy_500_tEmN6thrust24THRUST_300001_SM_1000_NS8cuda_cub20__uninitialized_fill7functorINS7_10device_ptrIxEExEEEEvT0_T1__param_1];
	ld.param.u64 	%rd7, [_ZN3cub18CUB_300001_SM_10006detail8for_each13static_kernelINS2_12policy_hub_t12policy_500_tEmN6thrust24THRUST_300001_SM_1000_NS8cuda_cub20__uninitialized_fill7functorINS7_10device_ptrIxEExEEEEvT0_T1__param_0];
	mov.u32 	%r2, %ctaid.x;
	mul.wide.u32 	%rd1, %r2, 512;
	sub.s64 	%rd2, %rd7, %rd1;
	setp.lt.u64 	%p1, %rd2, 512;
	@%p1 bra 	$L__BB2_2;
	mov.u32 	%r4, %tid.x;
	cvta.to.global.u64 	%rd13, %rd5;
	cvt.u64.u32 	%rd14, %r4;
	add.s64 	%rd15, %rd1, %rd14;
	shl.b64 	%rd16, %rd15, 3;
	add.s64 	%rd17, %rd13, %rd16;
	st.global.u64 	[%rd17], %rd6;
	st.global.u64 	[%rd17+2048], %rd6;
	bra.uni 	$L__BB2_6;
$L__BB2_2:
	cvta.to.global.u64 	%rd8, %rd5;
	mov.u32 	%r1, %tid.x;
	cvt.u64.u32 	%rd9, %r1;
	setp.le.u64 	%p2, %rd2, %rd9;
	add.s64 	%rd10, %rd1, %rd9;
	shl.b64 	%rd11, %rd10, 3;
	add.s64 	%rd4, %rd8, %rd11;
	@%p2 bra 	$L__BB2_4;
	st.global.u64 	[%rd4], %rd6;
$L__BB2_4:
	add.s32 	%r3, %r1, 256;
	cvt.u64.u32 	%rd12, %r3;
	setp.le.u64 	%p3, %rd2, %rd12;
	@%p3 bra 	$L__BB2_6;
	st.global.u64 	[%rd4+2048], %rd6;
$L__BB2_6:
	ret;

}


// ===== COMPILED SASS (sm_100) =====

	.target	sm_100

	.elftype	@"ET_EXEC"


//--------------------- .note.nv.tkinfo           --------------------------
	.section	.note.nv.tkinfo,"",@"SHT_NOTE"
	.sectionflags	@"SHF_NOTE_NV_TKINFO"
	.tkinfo
        /*0018*/ 	.word	0x00000002
        /*0030*/ 	.string	""
        /*0030*/ 	.string	"ptxas"
        /*0030*/ 	.string	"Cuda compilation tools, release 13.0, V13.0.88"
        /*0030*/ 	.string	"Build cuda_13.0.r13.0/compiler.36424714_0"
        /*0030*/ 	.string	"-arch sm_100 -m 64 "



//--------------------- .note.nv.cuinfo           --------------------------
	.section	.note.nv.cuinfo,"",@"SHT_NOTE"
	.sectionflags	@"SHF_NOTE_NV_CUINFO"
        /*0018*/ 	.short	0x0002
        /*001a*/ 	.short	0x0064
        /*001c*/ 	.short	0x0082
	.zero		2


//--------------------- .nv.info                  --------------------------
	.section	.nv.info,"",@"SHT_CUDA_INFO"
	.align	4


	//----- nvinfo : EIATTR_REGCOUNT
	.align		4
        /*0000*/ 	.byte	0x04, 0x2f
        /*0002*/ 	.short	(.L_44 - .L_43)
	.align		4
.L_43:
        /*0004*/ 	.word	index@(_Z7gpuTestIxEvPT_)
        /*0008*/ 	.word	0x00000014


	//----- nvinfo : EIATTR_FRAME_SIZE
	.align		4
.L_44:
        /*000c*/ 	.byte	0x04, 0x11
        /*000e*/ 	.short	(.L_46 - .L_45)
	.align		4
.L_45:
        /*0010*/ 	.word	index@(_Z7gpuTestIxEvPT_)
        /*0014*/ 	.word	0x00000000


	//----- nvinfo : EIATTR_REGCOUNT
	.align		4
.L_46:
        /*0018*/ 	.byte	0x04, 0x2f
        /*001a*/ 	.short	(.L_48 - .L_47)
	.align		4
.L_47:
        /*001c*/ 	.word	index@(_ZN3cub18CUB_300001_SM_10006detail11EmptyKernelIvEEvv)
        /*0020*/ 	.word	0x00000004


	//----- nvinfo : EIATTR_FRAME_SIZE
	.align		4
.L_48:
        /*0024*/ 	.byte	0x04, 0x11
        /*0026*/ 	.short	(.L_50 - .L_49)
	.align		4
.L_49:
        /*0028*/ 	.word	index@(_ZN3cub18CUB_300001_SM_10006detail11EmptyKernelIvEEvv)
        /*002c*/ 	.word	0x00000000


	//----- nvinfo : EIATTR_REGCOUNT
	.align		4
.L_50:
        /*0030*/ 	.byte	0x04, 0x2f
        /*0032*/ 	.short	(.L_52 - .L_51)
	.align		4
.L_51:
        /*0034*/ 	.word	index@(_ZN3cub18CUB_300001_SM_10006detail8for_each13static_kernelINS2_12policy_hub_t12policy_500_tEmN6thrust24THRUST_300001_SM_1000_NS8cuda_cub20__uninitialized_fill7functorINS7_10device_ptrIxEExEEEEvT0_T1_)
        /*0038*/ 	.word	0x00000009


	//----- nvinfo : EIATTR_FRAME_SIZE
	.align		4
.L_52:
        /*003c*/ 	.byte	0x04, 0x11
        /*003e*/ 	.short	(.L_54 - .L_53)
	.align		4
.L_53:
        /*0040*/ 	.word	index@(_ZN3cub18CUB_300001_SM_10006detail8for_each13static_kernelINS2_12policy_hub_t12policy_500_tEmN6thrust24THRUST_300001_SM_1000_NS8cuda_cub20__uninitialized_fill7functorINS7_10device_ptrIxEExEEEEvT0_T1_)
        /*0044*/ 	.word	0x00000000


	//----- nvinfo : EIATTR_MIN_STACK_SIZE
	.align		4
.L_54:
        /*0048*/ 	.byte	0x04, 0x12
        /*004a*/ 	.short	(.L_56 - .L_55)
	.align		4
.L_55:
        /*004c*/ 	.word	index@(_ZN3cub18CUB_300001_SM_10006detail8for_each13static_kernelINS2_12policy_hub_t12policy_500_tEmN6thrust24THRUST_300001_SM_1000_NS8cuda_cub20__uninitialized_fill7functorINS7_10device_ptrIxEExEEEEvT0_T1_)
        /*0050*/ 	.word	0x00000000


	//----- nvinfo : EIATTR_MIN_STACK_SIZE
	.align		4
.L_56:
        /*0054*/ 	.byte	0x04, 0x12
        /*0056*/ 	.short	(.L_58 - .L_57)
	.align		4
.L_57:
        /*0058*/ 	.word	index@(_ZN3cub18CUB_300001_SM_10006detail11EmptyKernelIvEEvv)
        /*005c*/ 	.word	0x00000000


	//----- nvinfo : EIATTR_MIN_STACK_SIZE
	.align		4
.L_58:
        /*0060*/ 	.byte	0x04, 0x12
        /*0062*/ 	.short	(.L_60 - .L_59)
	.align		4
.L_59:
        /*0064*/ 	.word	index@(_Z7gpuTestIxEvPT_)
        /*0068*/ 	.word	0x00000000
.L_60:


//--------------------- .nv.compat                --------------------------
	.section	.nv.compat,"",@"SHT_CUDA_COMPAT_INFO"
	.align	4
        /*0000*/ 	.byte	0x02, 0x09, 0x00, 0x00, 0x02, 0x02, 0x01, 0x00, 0x02, 0x05, 0x05, 0x00, 0x03, 0x07, 0x01, 0x01
        /*0010*/ 	.byte	0x02, 0x03, 0x00, 0x00, 0x02, 0x06, 0x01, 0x00, 0x04, 0x0b, 0x08, 0x00, 0x09, 0x00, 0x00, 0x00
        /*0020*/ 	.byte	0x00, 0x00, 0x00, 0x00


//--------------------- .nv.info._ZN3cub18CUB_300001_SM_10006detail8for_each13static_kernelINS2_12policy_hub_t12policy_500_tEmN6thrust24THRUST_300001_SM_1000_NS8cuda_cub20__uninitialized_fill7functorINS7_10device_ptrIxEExEEEEvT0_T1_ --------------------------
	.section	.nv.info._ZN3cub18CUB_300001_SM_10006detail8for_each13static_kernelINS2_12policy_hub_t12policy_500_tEmN6thrust24THRUST_300001_SM_1000_NS8cuda_cub20__uninitialized_fill7functorINS7_10device_ptrIxEExEEEEvT0_T1_,"",@"SHT_CUDA_INFO"
	.sectionflags	@""
	.align	4


	//----- nvinfo : EIATTR_CUDA_API_VERSION
	.align		4
        /*0000*/ 	.byte	0x04, 0x37
        /*0002*/ 	.short	(.L_62 - .L_61)
.L_61:
        /*0004*/ 	.word	0x00000082


	//----- nvinfo : EIATTR_KPARAM_INFO
	.align		4
.L_62:
        /*0008*/ 	.byte	0x04, 0x17
        /*000a*/ 	.short	(.L_64 - .L_63)
.L_63:
        /*000c*/ 	.word	0x00000000
        /*0010*/ 	.short	0x0001
        /*0012*/ 	.short	0x0008
        /*0014*/ 	.byte	0x00, 0xf0, 0x41, 0x00


	//----- nvinfo : EIATTR_KPARAM_INFO
	.align		4
.L_64:
        /*0018*/ 	.byte	0x04, 0x17
        /*001a*/ 	.short	(.L_66 - .L_65)
.L_65:
        /*001c*/ 	.word	0x00000000
        /*0020*/ 	.short	0x0000
        /*0022*/ 	.short	0x0000
        /*0024*/ 	.byte	0x00, 0xf0, 0x21, 0x00


	//----- nvinfo : EIATTR_SPARSE_MMA_MASK
	.align		4
.L_66:
        /*0028*/ 	.byte	0x03, 0x50
        /*002a*/ 	.short	0x0000


	//----- nvinfo : EIATTR_MAXREG_COUNT
	.align		4
        /*002c*/ 	.byte	0x03, 0x1b
        /*002e*/ 	.short	0x00ff


	//----- nvinfo : EIATTR_MERCURY_ISA_VERSION
	.align		4
        /*0030*/ 	.byte	0x03, 0x5f
        /*0032*/ 	.short	0x0101


	//----- nvinfo : EIATTR_VRC_CTA_INIT_COUNT
	.align		4
        /*0034*/ 	.byte	0x02, 0x4a
	.zero		1
	.zero		1


	//----- nvinfo : EIATTR_EXIT_INSTR_OFFSETS
	.align		4
        /*0038*/ 	.byte	0x04, 0x1c
        /*003a*/ 	.short	(.L_68 - .L_67)


	//   ....[0]....
.L_67:
        /*003c*/ 	.word	0x00000130


	//   ....[1]....
        /*0040*/ 	.word	0x00000230


	//   ....[2]....
        /*0044*/ 	.word	0x00000260


	//----- nvinfo : EIATTR_MAX_THREADS
	.align		4
.L_68:
        /*0048*/ 	.byte	0x04, 0x05
        /*004a*/ 	.short	(.L_70 - .L_69)
.L_69:
        /*004c*/ 	.word	0x00000100
        /*0050*/ 	.word	0x00000001
        /*0054*/ 	.word	0x00000001


	//----- nvinfo : EIATTR_CBANK_PARAM_SIZE
	.align		4
.L_70:
        /*0058*/ 	.byte	0x03, 0x19
        /*005a*/ 	.short	0x0018


	//----- nvinfo : EIATTR_PARAM_CBANK
	.align		4
        /*005c*/ 	.byte	0x04, 0x0a
        /*005e*/ 	.short	(.L_72 - .L_71)
	.align		4
.L_71:
        /*0060*/ 	.word	index@(.nv.constant0._ZN3cub18CUB_300001_SM_10006detail8for_each13static_kernelINS2_12policy_hub_t12policy_500_tEmN6thrust24THRUST_300001_SM_1000_NS8cuda_cub20__uninitialized_fill7functorINS7_10device_ptrIxEExEEEEvT0_T1_)
        /*0064*/ 	.short	0x0380
        /*0066*/ 	.short	0x0018


	//----- nvinfo : EIATTR_SW_WAR
	.align		4
.L_72:
        /*0068*/ 	.byte	0x04, 0x36
        /*006a*/ 	.short	(.L_74 - .L_73)
.L_73:
        /*006c*/ 	.word	0x00000008
.L_74:


//--------------------- .nv.info._ZN3cub18CUB_300001_SM_10006detail11EmptyKernelIvEEvv --------------------------
	.section	.nv.info._ZN3cub18CUB_300001_SM_10006detail11EmptyKernelIvEEvv,"",@"SHT_CUDA_INFO"
	.sectionflags	@""
	.align	4


	//----- nvinfo : EIATTR_CUDA_API_VERSION
	.align		4
        /*0000*/ 	.byte	0x04, 0x37
        /*0002*/ 	.short	(.L_76 - .L_75)
.L_75:
        /*0004*/ 	.word	0x00000082


	//----- nvinfo : EIATTR_SPARSE_MMA_MASK
	.align		4
.L_76:
        /*0008*/ 	.byte	0x03, 0x50
        /*000a*/ 	.short	0x0000


	//----- nvinfo : EIATTR_MAXREG_COUNT
	.align		4
        /*000c*/ 	.byte	0x03, 0x1b
        /*000e*/ 	.short	0x00ff


	//----- nvinfo : EIATTR_MERCURY_ISA_VERSION
	.align		4
        /*0010*/ 	.byte	0x03, 0x5f
        /*0012*/ 	.short	0x0101


	//----- nvinfo : EIATTR_VRC_CTA_INIT_COUNT
	.align		4
        /*0014*/ 	.byte	0x02, 0x4a
	.zero		1
	.zero		1


	//----- nvinfo : EIATTR_EXIT_INSTR_OFFSETS
	.align		4
        /*0018*/ 	.byte	0x04, 0x1c
        /*001a*/ 	.short	(.L_78 - .L_77)


	//   ....[0]....
.L_77:
        /*001c*/ 	.word	0x00000010


	//----- nvinfo : EIATTR_SW_WAR
	.align		4
.L_78:
        /*0020*/ 	.byte	0x04, 0x36
        /*0022*/ 	.short	(.L_80 - .L_79)
.L_79:
        /*0024*/ 	.word	0x00000008
.L_80:


//--------------------- .nv.info._Z7gpuTestIxEvPT_ --------------------------
	.section	.nv.info._Z7gpuTestIxEvPT_,"",@"SHT_CUDA_INFO"
	.sectionflags	@""
	.align	4


	//----- nvinfo : EIATTR_CUDA_API_VERSION
	.align		4
        /*0000*/ 	.byte	0x04, 0x37
        /*0002*/ 	.short	(.L_82 - .L_81)
.L_81:
        /*0004*/ 	.word	0x00000082


	//----- nvinfo : EIATTR_KPARAM_INFO
	.align		4
.L_82:
        /*0008*/ 	.byte	0x04, 0x17
        /*000a*/ 	.short	(.L_84 - .L_83)
.L_83:
        /*000c*/ 	.word	0x00000000
        /*0010*/ 	.short	0x0000
        /*0012*/ 	.short	0x0000
        /*0014*/ 	.byte	0x00, 0xf5, 0x21, 0x00


	//----- nvinfo : EIATTR_SPARSE_MMA_MASK
	.align		4
.L_84:
        /*0018*/ 	.byte	0x03, 0x50
        /*001a*/ 	.short	0x0000


	//----- nvinfo : EIATTR_MAXREG_COUNT
	.align		4
        /*001c*/ 	.byte	0x03, 0x1b
        /*001e*/ 	.short	0x00ff


	//----- nvinfo : EIATTR_MERCURY_ISA_VERSION
	.align		4
        /*0020*/ 	.byte	0x03, 0x5f
        /*0022*/ 	.short	0x0101


	//----- nvinfo : EIATTR_VRC_CTA_INIT_COUNT
	.align		4
        /*0024*/ 	.byte	0x02, 0x4a
	.zero		1
	.zero		1


	//----- nvinfo : EIATTR_EXIT_INSTR_OFFSETS
	.align		4
        /*0028*/ 	.byte	0x04, 0x1c
        /*002a*/ 	.short	(.L_86 - .L_85)


	//   ....[0]....
.L_85:
        /*002c*/ 	.word	0x00000380


	//----- nvinfo : EIATTR_CBANK_PARAM_SIZE
	.align		4
.L_86:
        /*0030*/ 	.byte	0x03, 0x19
        /*0032*/ 	.short	0x0008


	//----- nvinfo : EIATTR_PARAM_CBANK
	.align		4
        /*0034*/ 	.byte	0x04, 0x0a
        /*0036*/ 	.short	(.L_88 - .L_87)
	.align		4
.L_87:
        /*0038*/ 	.word	index@(.nv.constant0._Z7gpuTestIxEvPT_)
        /*003c*/ 	.short	0x0380
        /*003e*/ 	.short	0x0008


	//----- nvinfo : EIATTR_SW_WAR
	.align		4
.L_88:
        /*0040*/ 	.byte	0x04, 0x36
        /*0042*/ 	.short	(.L_90 - .L_89)
.L_89:
        /*0044*/ 	.word	0x00000008
.L_90:


//--------------------- .nv.callgraph             --------------------------
	.section	.nv.callgraph,"",@"SHT_CUDA_CALLGRAPH"
	.align	4
	.sectionentsize	8
	.align		4
        /*0000*/ 	.word	0x00000000
	.align		4
        /*0004*/ 	.word	0xffffffff
	.align		4
        /*0008*/ 	.word	0x00000000
	.align		4
        /*000c*/ 	.word	0xfffffffe
	.align		4
        /*0010*/ 	.word	0x00000000
	.align		4
        /*0014*/ 	.word	0xfffffffd
	.align		4
        /*0018*/ 	.word	0x00000000
	.align		4
        /*001c*/ 	.word	0xfffffffc


//--------------------- .nv.constant4             --------------------------
	.section	.nv.constant4,"a",@progbits
	.align	8
	.align		8
.nv.constant4:
        /*0000*/ 	.dword	_ZN30_INTERNAL_d1f03678_4_k_cu_main4cuda3std3__45__cpo5beginE
	.align		8
        /*0008*/ 	.dword	_ZN30_INTERNAL_d1f03678_4_k_cu_main4cuda3std3__45__cpo3endE
	.align		8
        /*0010*/ 	.dword	_ZN30_INTERNAL_d1f03678_4_k_cu_main4cuda3std3__45__cpo6cbeginE
	.align		8
        /*0018*/ 	.dword	_ZN30_INTERNAL_d1f03678_4_k_cu_main4cuda3std3__45__cpo4cendE
	.align		8
        /*0020*/ 	.dword	_ZN30_INTERNAL_d1f03678_4_k_cu_main4cuda3std3__45__cpo6rbeginE
	.align		8
        /*0028*/ 	.dword	_ZN30_INTERNAL_d1f03678_4_k_cu_main4cuda3std3__45__cpo4rendE
	.align		8
        /*0030*/ 	.dword	_ZN30_INTERNAL_d1f03678_4_k_cu_main4cuda3std3__45__cpo7crbeginE
	.align		8
        /*0038*/ 	.dword	_ZN30_INTERNAL_d1f03678_4_k_cu_main4cuda3std3__45__cpo5crendE
	.align		8
        /*0040*/ 	.dword	_ZN30_INTERNAL_d1f03678_4_k_cu_main4cuda3std3__432_GLOBAL__N__d1f03678_4_k_cu_main6ignoreE
	.align		8
        /*0048*/ 	.dword	_ZN30_INTERNAL_d1f03678_4_k_cu_main4cuda3std3__419piecewise_constructE
	.align		8
        /*0050*/ 	.dword	_ZN30_INTERNAL_d1f03678_4_k_cu_main4cuda3std3__48in_placeE
	.align		8
        /*0058*/ 	.dword	_ZN30_INTERNAL_d1f03678_4_k_cu_main4cuda3std3__420unreachable_sentinelE
	.align		8
        /*0060*/ 	.dword	_ZN30_INTERNAL_d1f03678_4_k_cu_main4cuda3std3__47nulloptE
	.align		8
        /*0068*/ 	.dword	_ZN30_INTERNAL_d1f03678_4_k_cu_main4cuda3std3__48unexpectE
	.align		8
        /*0070*/ 	.dword	_ZN30_INTERNAL_d1f03678_4_k_cu_main4cuda3std6ranges3__45__cpo4swapE
	.align		8
        /*0078*/ 	.dword	_ZN30_INTERNAL_d1f03678_4_k_cu_main4cuda3std6ranges3__45__cpo9iter_moveE
	.align		8
        /*0080*/ 	.dword	_ZN30_INTERNAL_d1f03678_4_k_cu_main4cuda3std6ranges3__45__cpo5beginE
	.align		8
        /*0088*/ 	.dword	_ZN30_INTERNAL_d1f03678_4_k_cu_main4cuda3std6ranges3__45__cpo3endE
	.align		8
        /*0090*/ 	.dword	_ZN30_INTERNAL_d1f03678_4_k_cu_main4cuda3std6ranges3__45__cpo6cbeginE
	.align		8
        /*0098*/ 	.dword	_ZN30_INTERNAL_d1f03678_4_k_cu_main4cuda3std6ranges3__45__cpo4cendE
	.align		8
        /*00a0*/ 	.dword	_ZN30_INTERNAL_d1f03678_4_k_cu_main4cuda3std6ranges3__45__cpo7advanceE
	.align		8
        /*00a8*/ 	.dword	_ZN30_INTERNAL_d1f03678_4_k_cu_main4cuda3std6ranges3__45__cpo9iter_swapE
	.align		8
        /*00b0*/ 	.dword	_ZN30_INTERNAL_d1f03678_4_k_cu_main4cuda3std6ranges3__45__cpo4nextE
	.align		8
        /*00b8*/ 	.dword	_ZN30_INTERNAL_d1f03678_4_k_cu_main4cuda3std6ranges3__45__cpo4prevE
	.align		8
        /*00c0*/ 	.dword	_ZN30_INTERNAL_d1f03678_4_k_cu_main4cuda3std6ranges3__45__cpo4dataE
	.align		8
        /*00c8*/ 	.dword	_ZN30_INTERNAL_d1f03678_4_k_cu_main4cuda3std6ranges3__45__cpo5cdataE
	.align		8
        /*00d0*/ 	.dword	_ZN30_INTERNAL_d1f03678_4_k_cu_main4cuda3std6ranges3__45__cpo4sizeE
	.align		8
        /*00d8*/ 	.dword	_ZN30_INTERNAL_d1f03678_4_k_cu_main4cuda3std6ranges3__45__cpo5ssizeE
	.align		8
        /*00e0*/ 	.dword	_ZN30_INTERNAL_d1f03678_4_k_cu_main4cuda3std6ranges3__45__cpo8distanceE
	.align		8
        /*00e8*/ 	.dword	_ZN30_INTERNAL_d1f03678_4_k_cu_main6thrust24THRUST_300001_SM_1000_NS8cuda_cub3parE
	.align		8
        /*00f0*/ 	.dword	_ZN30_INTERNAL_d1f03678_4_k_cu_main6thrust24THRUST_300001_SM_1000_NS8cuda_cub10par_nosyncE
	.align		8
        /*00f8*/ 	.dword	_ZN30_INTERNAL_d1f03678_4_k_cu_main6thrust24THRUST_300001_SM_1000_NS6system6detail10sequential3seqE
	.align		8
        /*0100*/ 	.dword	_ZN30_INTERNAL_d1f03678_4_k_cu_main6thrust24THRUST_300001_SM_1000_NS12placeholders2_1E
	.align		8
        /*0108*/ 	.dword	_ZN30_INTERNAL_d1f03678_4_k_cu_main6thrust24THRUST_300001_SM_1000_NS12placeholders2_2E
	.align		8
        /*0110*/ 	.dword	_ZN30_INTERNAL_d1f03678_4_k_cu_main6thrust24THRUST_300001_SM_1000_NS12placeholders2_3E
	.align		8
        /*0118*/ 	.dword	_ZN30_INTERNAL_d1f03678_4_k_cu_main6thrust24THRUST_300001_SM_1000_NS12placeholders2_4E
	.align		8
        /*0120*/ 	.dword	_ZN30_INTERNAL_d1f03678_4_k_cu_main6thrust24THRUST_300001_SM_1000_NS12placeholders2_5E
	.align		8
        /*0128*/ 	.dword	_ZN30_INTERNAL_d1f03678_4_k_cu_main6thrust24THRUST_300001_SM_1000_NS12placeholders2_6E
	.align		8
        /*0130*/ 	.dword	_ZN30_INTERNAL_d1f03678_4_k_cu_main6thrust24THRUST_300001_SM_1000_NS12placeholders2_7E
	.align		8
        /*0138*/ 	.dword	_ZN30_INTERNAL_d1f03678_4_k_cu_main6thrust24THRUST_300001_SM_1000_NS12placeholders2_8E
	.align		8
        /*0140*/ 	.dword	_ZN30_INTERNAL_d1f03678_4_k_cu_main6thrust24THRUST_300001_SM_1000_NS12placeholders2_9E
	.align		8
        /*0148*/ 	.dword	_ZN30_INTERNAL_d1f03678_4_k_cu_main6thrust24THRUST_300001_SM_1000_NS12placeholders3_10E
	.align		8
        /*0150*/ 	.dword	_ZN30_INTERNAL_d1f03678_4_k_cu_main6thrust24THRUST_300001_SM_1000_NS3seqE


//--------------------- .text._ZN3cub18CUB_300001_SM_10006detail8for_each13static_kernelINS2_12policy_hub_t12policy_500_tEmN6thrust24THRUST_300001_SM_1000_NS8cuda_cub20__uninitialized_fill7functorINS7_10device_ptrIxEExEEEEvT0_T1_ --------------------------
	.section	.text._ZN3cub18CUB_300001_SM_10006detail8for_each13static_kernelINS2_12policy_hub_t12policy_500_tEmN6thrust24THRUST_300001_SM_1000_NS8cuda_cub20__uninitialized_fill7functorINS7_10device_ptrIxEExEEEEvT0_T1_,"ax",@progbits
	.align	128
        .global         _ZN3cub18CUB_300001_SM_10006detail8for_each13static_kernelINS2_12policy_hub_t12policy_500_tEmN6thrust24THRUST_300001_SM_1000_NS8cuda_cub20__uninitialized_fill7functorINS7_10device_ptrIxEExEEEEvT0_T1_
        .type           _ZN3cub18CUB_300001_SM_10006detail8for_each13static_kernelINS2_12policy_hub_t12policy_500_tEmN6thrust24THRUST_300001_SM_1000_NS8cuda_cub20__uninitialized_fill7functorINS7_10device_ptrIxEExEEEEvT0_T1_,@function
        .size           _ZN3cub18CUB_300001_SM_10006detail8for_each13static_kernelINS2_12policy_hub_t12policy_500_tEmN6thrust24THRUST_300001_SM_1000_NS8cuda_cub20__uninitialized_fill7functorINS7_10device_ptrIxEExEEEEvT0_T1_,(.L_x_4 - _ZN3cub18CUB_300001_SM_10006detail8for_each13static_kernelINS2_12policy_hub_t12policy_500_tEmN6thrust24THRUST_300001_SM_1000_NS8cuda_cub20__uninitialized_fill7functorINS7_10device_ptrIxEExEEEEvT0_T1_)
        .other          _ZN3cub18CUB_300001_SM_10006detail8for_each13static_kernelINS2_12policy_hub_t12policy_500_tEmN6thrust24THRUST_300001_SM_1000_NS8cuda_cub20__uninitialized_fill7functorINS7_10device_ptrIxEExEEEEvT0_T1_,@"STO_CUDA_ENTRY STV_DEFAULT"
_ZN3cub18CUB_300001_SM_10006detail8for_each13static_kernelINS2_12policy_hub_t12policy_500_tEmN6thrust24THRUST_300001_SM_1000_NS8cuda_cub20__uninitialized_fill7functorINS7_10device_ptrIxEExEEEEvT0_T1_:
.text._ZN3cub18CUB_300001_SM_10006detail8for_each13static_kernelINS2_12policy_hub_t12policy_500_tEmN6thrust24THRUST_300001_SM_1000_NS8cuda_cub20__uninitialized_fill7functorINS7_10device_ptrIxEExEEEEvT0_T1_:
[----:B------:R-:W-:Y:S08]  /*0000*/  LDC R1, c[0x0][0x37c] ;  /* 0x0000df00ff017b82 */ /* 0x000ff00000000800 */
[----:B------:R-:W0:Y:S01]  /*0010*/  S2UR UR4, SR_CTAID.X ;  /* 0x00000000000479c3 */ /* 0x000e220000002500 */
[----:B------:R-:W1:Y:S01]  /*0020*/  LDCU.64 UR6, c[0x0][0x380] ;  /* 0x00007000ff0677ac */ /* 0x000e620008000a00 */
[----:B------:R-:W2:Y:S01]  /*0030*/  LDCU.64 UR8, c[0x0][0x358] ;  /* 0x00006b00ff0877ac */ /* 0x000ea20008000a00 */
[----:B0-----:R-:W-:-:S04]  /*0040*/  UIMAD.WIDE.U32 UR4, UR4, 0x200, URZ ;  /* 0x00000200040478a5 */ /* 0x001fc8000f8e00ff */
[----:B-1----:R-:W-:-:S04]  /*0050*/  UIADD3 UR6, UP0, UPT, -UR4, UR6, URZ ;  /* 0x0000000604067290 */ /* 0x002fc8000ff1e1ff */
[----:B------:R-:W-:Y:S02]  /*0060*/  UIADD3.X UR7, UPT, UPT, ~UR5, UR7, URZ, UP0, !UPT ;  /* 0x0000000705077290 */ /* 0x000fe400087fe5ff */
[----:B------:R-:W-:-:S04]  /*0070*/  UISETP.GE.U32.AND UP0, UPT, UR6, 0x200, UPT ;  /* 0x000002000600788c */ /* 0x000fc8000bf06070 */
[----:B------:R-:W-:-:S09]  /*0080*/  UISETP.GE.U32.AND.EX UP0, UPT, UR7, URZ, UPT, UP0 ;  /* 0x000000ff0700728c */ /* 0x000fd2000bf06100 */
[----:B--2---:R-:W-:Y:S05]  /*0090*/  BRA.U !UP0, `(.L_x_0) ;  /* 0x0000000108287547 */ /* 0x004fea000b800000 */
[----:B------:R-:W0:Y:S01]  /*00a0*/  S2R R0, SR_TID.X ;  /* 0x0000000000007919 */ /* 0x000e220000002100 */
[----:B------:R-:W1:Y:S01]  /*00b0*/  LDCU.64 UR6, c[0x0][0x388] ;  /* 0x00007100ff0677ac */ /* 0x000e620008000a00 */
[----:B------:R-:W2:Y:S01]  /*00c0*/  LDC.64 R4, c[0x0][0x390] ;  /* 0x0000e400ff047b82 */ /* 0x000ea20000000a00 */
[----:B0-----:R-:W-:-:S05]  /*00d0*/  IADD3 R0, P0, PT, R0, UR4, RZ ;  /* 0x0000000400007c10 */ /* 0x001fca000ff1e0ff */
[----:B------:R-:W-:Y:S01]  /*00e0*/  IMAD.X R3, RZ, RZ, UR5, P0 ;  /* 0x00000005ff037e24 */ /* 0x000fe200080e06ff */
[----:B-1----:R-:W-:-:S04]  /*00f0*/  LEA R2, P0, R0, UR6, 0x3 ;  /* 0x0000000600027c11 */ /* 0x002fc8000f8018ff */
[----:B------:R-:W-:-:S05]  /*0100*/  LEA.HI.X R3, R0, UR7, R3, 0x3, P0 ;  /* 0x0000000700037c11 */ /* 0x000fca00080f1c03 */
[----:B--2---:R-:W-:Y:S04]  /*0110*/  STG.E.64 desc[UR8][R2.64], R4 ;  /* 0x0000000402007986 */ /* 0x004fe8000c101b08 */
[----:B------:R-:W-:Y:S01]  /*0120*/  STG.E.64 desc[UR8][R2.64+0x800], R4 ;  /* 0x0008000402007986 */ /* 0x000fe2000c101b08 */
[----:B------:R-:W-:Y:S05]  /*0130*/  EXIT ;  /* 0x000000000000794d */ /* 0x000fea0003800000 */
.L_x_0:
[----:B------:R-:W0:Y:S01]  /*0140*/  S2R R0, SR_TID.X ;  /* 0x0000000000007919 */ /* 0x000e220000002100 */
[----:B------:R-:W-:Y:S01]  /*0150*/  IMAD.U32 R2, RZ, RZ, UR7 ;  /* 0x00000007ff027e24 */ /* 0x000fe2000f8e00ff */
[----:B------:R-:W1:Y:S01]  /*0160*/  LDCU.64 UR10, c[0x0][0x388] ;  /* 0x00007100ff0a77ac */ /* 0x000e620008000a00 */
[----:B------:R-:W-:Y:S01]  /*0170*/  IMAD.U32 R6, RZ, RZ, UR7 ;  /* 0x00000007ff067e24 */ /* 0x000fe2000f8e00ff */
[----:B0-----:R-:W-:-:S04]  /*0180*/  ISETP.LT.U32.AND P0, PT, R0, UR6, PT ;  /* 0x0000000600007c0c */ /* 0x001fc8000bf01070 */
[----:B------:R-:W-:Y:S01]  /*0190*/  ISETP.GT.U32.AND.EX P0, PT, R2, RZ, PT, P0 ;  /* 0x000000ff0200720c */ /* 0x000fe20003f04100 */
[C---:B------:R-:W-:Y:S01]  /*01a0*/  VIADD R2, R0.reuse, 0x100 ;  /* 0x0000010000027836 */ /* 0x040fe20000000000 */
[----:B------:R-:W-:-:S04]  /*01b0*/  IADD3 R0, P2, PT, R0, UR4, RZ ;  /* 0x0000000400007c10 */ /* 0x000fc8000ff5e0ff */
[----:B------:R-:W-:Y:S01]  /*01c0*/  ISETP.LT.U32.AND P1, PT, R2, UR6, PT ;  /* 0x0000000602007c0c */ /* 0x000fe2000bf21070 */
[----:B------:R-:W-:Y:S01]  /*01d0*/  IMAD.X R3, RZ, RZ, UR5, P2 ;  /* 0x00000005ff037e24 */ /* 0x000fe200090e06ff */
[----:B-1----:R-:W-:Y:S02]  /*01e0*/  LEA R2, P2, R0, UR10, 0x3 ;  /* 0x0000000a00027c11 */ /* 0x002fe4000f8418ff */
[----:B------:R-:W-:Y:S02]  /*01f0*/  ISETP.GT.U32.AND.EX P1, PT, R6, RZ, PT, P1 ;  /* 0x000000ff0600720c */ /* 0x000fe40003f24110 */
[----:B------:R-:W-:Y:S01]  /*0200*/  LEA.HI.X R3, R0, UR11, R3, 0x3, P2 ;  /* 0x0000000b00037c11 */ /* 0x000fe200090f1c03 */
[----:B------:R-:W0:Y:S04]  /*0210*/  @P0 LDC.64 R4, c[0x0][0x390] ;  /* 0x0000e400ff040b82 */ /* 0x000e280000000a00 */
[----:B0-----:R0:W-:Y:S06]  /*0220*/  @P0 STG.E.64 desc[UR8][R2.64], R4 ;  /* 0x0000000402000986 */ /* 0x0011ec000c101b08 */
[----:B------:R-:W-:Y:S05]  /*0230*/  @!P1 EXIT ;  /* 0x000000000000994d */ /* 0x000fea0003800000 */
[----:B0-----:R-:W0:Y:S02]  /*0240*/  LDC.64 R4, c[0x0][0x390] ;  /* 0x0000e400ff047b82 */ /* 0x001e240000000a00 */
[----:B0-----:R-:W-:Y:S01]  /*0250*/  STG.E.64 desc[UR8][R2.64+0x800], R4 ;  /* 0x0008000402007986 */ /* 0x001fe2000c101b08 */
[----:B------:R-:W-:Y:S05]  /*0260*/  EXIT ;  /* 0x000000000000794d */ /* 0x000fea0003800000 */
.L_x_1:
[----:B------:R-:W-:-:S00]  /*0270*/  BRA `(.L_x_1) ;  /* 0xfffffffc00fc7947 */ /* 0x000fc0000383ffff */
[----:B------:R-:W-:-:S00]  /*0280*/  NOP ;  /* 0x0000000000007918 */ /* 0x000fc00000000000 */
[----:B------:R-:W-:-:S00]  /*0290*/  NOP ;  /* 0x0000000000007918 */ /* 0x000fc00000000000 */
[----:B------:R-:W-:-:S00]  /*02a0*/  NOP ;  /* 0x0000000000007918 */ /* 0x000fc00000000000 */
[----:B------:R-:W-:-:S00]  /*02b0*/  NOP ;  /* 0x0000000000007918 */ /* 0x000fc00000000000 */
[----:B------:R-:W-:-:S00]  /*02c0*/  NOP ;  /* 0x0000000000007918 */ /* 0x000fc00000000000 */
[----:B------:R-:W-:-:S00]  /*02d0*/  NOP ;  /* 0x0000000000007918 */ /* 0x000fc00000000000 */
[----:B------:R-:W-:-:S00]  /*02e0*/  NOP ;  /* 0x0000000000007918 */ /* 0x000fc00000000000 */
[----:B------:R-:W-:-:S00]  /*02f0*/  NOP ;  /* 0x0000000000007918 */ /* 0x000fc00000000000 */
.L_x_4:


//--------------------- .text._ZN3cub18CUB_300001_SM_10006detail11EmptyKernelIvEEvv --------------------------
	.section	.text._ZN3cub18CUB_300001_SM_10006detail11EmptyKernelIvEEvv,"ax",@progbits
	.align	128
        .global         _ZN3cub18CUB_300001_SM_10006detail11EmptyKernelIvEEvv
        .type           _ZN3cub18CUB_300001_SM_10006detail11EmptyKernelIvEEvv,@function
        .size           _ZN3cub18CUB_300001_SM_10006detail11EmptyKernelIvEEvv,(.L_x_5 - _ZN3cub18CUB_300001_SM_10006detail11EmptyKernelIvEEvv)
        .other          _ZN3cub18CUB_300001_SM_10006detail11EmptyKernelIvEEvv,@"STO_CUDA_ENTRY STV_DEFAULT"
_ZN3cub18CUB_300001_SM_10006detail11EmptyKernelIvEEvv:
.text._ZN3cub18CUB_300001_SM_10006detail11EmptyKernelIvEEvv:
[----:B------:R-:W-:Y:S01]  /*0000*/  LDC R1, c[0x0][0x37c] ;  /* 0x0000df00ff017b82 */ /* 0x000fe20000000800 */
[----:B------:R-:W-:Y:S05]  /*0010*/  EXIT ;  /* 0x000000000000794d */ /* 0x000fea0003800000 */
.L_x_2:
        /* <DEDUP_REMOVED lines=14> */
.L_x_5:


//--------------------- .text._Z7gpuTestIxEvPT_   --------------------------
	.section	.text._Z7gpuTestIxEvPT_,"ax",@progbits
	.align	128
        .global         _Z7gpuTestIxEvPT_
        .type           _Z7gpuTestIxEvPT_,@function
        .size           _Z7gpuTestIxEvPT_,(.L_x_6 - _Z7gpuTestIxEvPT_)
        .other          _Z7gpuTestIxEvPT_,@"STO_CUDA_ENTRY STV_DEFAULT"
_Z7gpuTestIxEvPT_:
.text._Z7gpuTestIxEvPT_:
[----:B------:R-:W-:Y:S01]  /*0000*/  LDC R1, c[0x0][0x37c] ;  /* 0x0000df00ff017b82 */ /* 0x000fe20000000800 */
[----:B------:R-:W0:Y:S01]  /*0010*/  S2R R0, SR_TID.Z ;  /* 0x0000000000007919 */ /* 0x000e220000002300 */
[----:B------:R-:W1:Y:S06]  /*0020*/  LDCU UR6, c[0x0][0x360] ;  /* 0x00006c00ff0677ac */ /* 0x000e6c0008000800 */
[----:B------:R-:W2:Y:S01]  /*0030*/  S2UR UR7, SR_CTAID.Y ;  /* 0x00000000000779c3 */ /* 0x000ea20000002600 */
[----:B------:R-:W0:Y:S01]  /*0040*/  S2R R3, SR_CTAID.Z ;  /* 0x0000000000037919 */ /* 0x000e220000002700 */
[----:B------:R-:W3:Y:S01]  /*0050*/  LDCU UR5, c[0x0][0x364] ;  /* 0x00006c80ff0577ac */ /* 0x000ee20008000800 */
[----:B------:R-:W3:Y:S01]  /*0060*/  S2R R7, SR_TID.Y ;  /* 0x0000000000077919 */ /* 0x000ee20000002200 */
[----:B------:R-:W0:Y:S04]  /*0070*/  LDCU UR8, c[0x0][0x368] ;  /* 0x00006d00ff0877ac */ /* 0x000e280008000800 */
[----:B------:R-:W4:Y:S01]  /*0080*/  LDC R9, c[0x0][0x370] ;  /* 0x0000dc00ff097b82 */ /* 0x000f220000000800 */
[----:B------:R-:W1:Y:S07]  /*0090*/  S2R R5, SR_TID.X ;  /* 0x0000000000057919 */ /* 0x000e6e0000002100 */
[----:B------:R-:W2:Y:S08]  /*00a0*/  LDC R11, c[0x0][0x374] ;  /* 0x0000dd00ff0b7b82 */ /* 0x000eb00000000800 */
[----:B------:R-:W4:Y:S01]  /*00b0*/  S2UR UR4, SR_CTAID.X ;  /* 0x00000000000479c3 */ /* 0x000f220000002500 */
[----:B0-----:R-:W-:-:S07]  /*00c0*/  IMAD R0, R3, UR8, R0 ;  /* 0x0000000803007c24 */ /* 0x001fce000f8e0200 */
[----:B------:R-:W0:Y:S01]  /*00d0*/  LDC.64 R2, c[0x0][0x380] ;  /* 0x0000e000ff027b82 */ /* 0x000e220000000a00 */
[----:B--2---:R-:W-:-:S04]  /*00e0*/  IMAD R0, R0, R11, UR7 ;  /* 0x0000000700007e24 */ /* 0x004fc8000f8e020b */
[----:B---3--:R-:W-:-:S04]  /*00f0*/  IMAD R0, R0, UR5, R7 ;  /* 0x0000000500007c24 */ /* 0x008fc8000f8e0207 */
[----:B----4-:R-:W-:Y:S01]  /*0100*/  IMAD R0, R0, R9, UR4 ;  /* 0x0000000400007e24 */ /* 0x010fe2000f8e0209 */
[----:B------:R-:W2:Y:S03]  /*0110*/  LDCU.64 UR4, c[0x0][0x358] ;  /* 0x00006b00ff0477ac */ /* 0x000ea60008000a00 */
[----:B-1----:R-:W-:-:S04]  /*0120*/  IMAD R0, R0, UR6, R5 ;  /* 0x0000000600007c24 */ /* 0x002fc8000f8e0205 */
[----:B------:R-:W-:-:S04]  /*0130*/  IMAD.SHL.U32 R5, R0, 0x40, RZ ;  /* 0x0000004000057824 */ /* 0x000fc800078e00ff */
[----:B0-----:R-:W-:-:S05]  /*0140*/  IMAD.WIDE R2, R5, 0x8, R2 ;  /* 0x0000000805027825 */ /* 0x001fca00078e0202 */
[----:B--2---:R-:W2:Y:S04]  /*0150*/  LDG.E.64 R10, desc[UR4][R2.64+0x180] ;  /* 0x00018004020a7981 */ /* 0x004ea8000c1e1b00 */
[----:B------:R-:W3:Y:S04]  /*0160*/  LDG.E.64 R8, desc[UR4][R2.64+0x80] ;  /* 0x0000800402087981 */ /* 0x000ee8000c1e1b00 */
[----:B------:R-:W4:Y:S04]  /*0170*/  LDG.E.64 R4, desc[UR4][R2.64] ;  /* 0x0000000402047981 */ /* 0x000f28000c1e1b00 */
[----:B------:R-:W5:Y:S01]  /*0180*/  LDG.E.64 R6, desc[UR4][R2.64+0x100] ;  /* 0x0001000402067981 */ /* 0x000f62000c1e1b00 */
[----:B--2---:R-:W-:-:S02]  /*0190*/  SHF.R.S64 R13, R10, 0x1, R11 ;  /* 0x000000010a0d7819 */ /* 0x004fc4000000100b */
[----:B------:R-:W-:Y:S02]  /*01a0*/  SHF.R.S32.HI R17, RZ, 0x1, R11 ;  /* 0x00000001ff117819 */ /* 0x000fe4000001140b */
[----:B---3--:R-:W-:Y:S02]  /*01b0*/  IADD3 R8, P0, PT, R8, R13, RZ ;  /* 0x0000000d08087210 */ /* 0x008fe40007f1e0ff */
[----:B----4-:R-:W-:-:S03]  /*01c0*/  SHF.L.U64.HI R0, R4, 0x1, R5 ;  /* 0x0000000104007819 */ /* 0x010fc60000010205 */
[----:B------:R-:W-:Y:S01]  /*01d0*/  IMAD.X R17, R9, 0x1, R17, P0 ;  /* 0x0000000109117824 */ /* 0x000fe200000e0611 */
[----:B-----5:R-:W-:-:S04]  /*01e0*/  IADD3 R15, P2, PT, R4, R6, RZ ;  /* 0x00000006040f7210 */ /* 0x020fc80007f5e0ff */
[--C-:B------:R-:W-:Y:S02]  /*01f0*/  SHF.R.S64 R9, R8, 0x1, R17.reuse ;  /* 0x0000000108097819 */ /* 0x100fe40000001011 */
[----:B------:R-:W-:Y:S01]  /*0200*/  SHF.R.S32.HI R13, RZ, 0x1, R17 ;  /* 0x00000001ff0d7819 */ /* 0x000fe20000011411 */
[----:B------:R-:W-:Y:S01]  /*0210*/  IMAD.X R5, R5, 0x1, R7, P2 ;  /* 0x0000000105057824 */ /* 0x000fe200010e0607 */
[----:B------:R-:W-:-:S04]  /*0220*/  IADD3 R9, P0, PT, R10, -R9, RZ ;  /* 0x800000090a097210 */ /* 0x000fc80007f1e0ff */
[----:B------:R-:W-:Y:S01]  /*0230*/  IADD3 R8, P1, PT, R9, R8, RZ ;  /* 0x0000000809087210 */ /* 0x000fe20007f3e0ff */
[----:B------:R-:W-:Y:S01]  /*0240*/  IMAD.X R10, R11, 0x1, ~R13, P0 ;  /* 0x000000010b0a7824 */ /* 0x000fe200000e0e0d */
[----:B------:R-:W-:Y:S01]  /*0250*/  LEA R13, P0, R4, -R15, 0x1 ;  /* 0x8000000f040d7211 */ /* 0x000fe200078008ff */
[----:B------:R-:W-:Y:S01]  /*0260*/  IMAD.SHL.U32 R4, R9, 0x2, RZ ;  /* 0x0000000209047824 */ /* 0x000fe200078e00ff */
[----:B------:R-:W-:Y:S01]  /*0270*/  SHF.L.U64.HI R7, R15, 0x1, R5 ;  /* 0x000000010f077819 */ /* 0x000fe20000010205 */
[----:B------:R-:W-:Y:S01]  /*0280*/  IMAD.X R6, R10, 0x1, R17, P1 ;  /* 0x000000010a067824 */ /* 0x000fe200008e0611 */
[----:B------:R-:W-:Y:S01]  /*0290*/  SHF.L.U64.HI R11, R9, 0x1, R10 ;  /* 0x00000001090b7819 */ /* 0x000fe2000001020a */
[----:B------:R-:W-:Y:S01]  /*02a0*/  IMAD.X R0, R0, 0x1, ~R5, P0 ;  /* 0x0000000100007824 */ /* 0x000fe200000e0e05 */
[----:B------:R-:W-:Y:S02]  /*02b0*/  IADD3 R4, P2, P3, R13, R4, -R8 ;  /* 0x000000040d047210 */ /* 0x000fe40007b5e808 */
[----:B------:R-:W-:-:S05]  /*02c0*/  IADD3 R8, P1, PT, R15, R8, RZ ;  /* 0x000000080f087210 */ /* 0x000fca0007f3e0ff */
[--C-:B------:R-:W-:Y:S01]  /*02d0*/  IMAD.X R9, R5, 0x1, R6.reuse, P1 ;  /* 0x0000000105097824 */ /* 0x100fe200008e0606 */
[----:B------:R-:W-:Y:S02]  /*02e0*/  IADD3.X R5, PT, PT, R0, R11, ~R6, P2, P3 ;  /* 0x0000000b00057210 */ /* 0x000fe400017e6c06 */
[----:B------:R-:W-:Y:S02]  /*02f0*/  LEA R6, P0, R15, -R8, 0x1 ;  /* 0x800000080f067211 */ /* 0x000fe400078008ff */
[C---:B------:R-:W-:Y:S01]  /*0300*/  SHF.L.U64.HI R11, R13.reuse, 0x1, R0 ;  /* 0x000000010d0b7819 */ /* 0x040fe20000010200 */
[----:B------:R-:W-:Y:S01]  /*0310*/  STG.E.64 desc[UR4][R2.64+0x80], R8 ;  /* 0x0000800802007986 */ /* 0x000fe2000c101b04 */
[----:B------:R-:W-:Y:S01]  /*0320*/  LEA R10, P1, R13, -R4, 0x1 ;  /* 0x800000040d0a7211 */ /* 0x000fe200078208ff */
[----:B------:R-:W-:Y:S02]  /*0330*/  IMAD.X R7, R7, 0x1, ~R9, P0 ;  /* 0x0000000107077824 */ /* 0x000fe400000e0e09 */
[----:B------:R-:W-:Y:S02]  /*0340*/  STG.E.64 desc[UR4][R2.64+0x180], R4 ;  /* 0x0001800402007986 */ /* 0x000fe4000c101b04 */
[----:B------:R-:W-:-:S02]  /*0350*/  IMAD.X R11, R11, 0x1, ~R5, P1 ;  /* 0x000000010b0b7824 */ /* 0x000fc400008e0e05 */
[----:B------:R-:W-:Y:S04]  /*0360*/  STG.E.64 desc[UR4][R2.64+0x100], R6 ;  /* 0x0001000602007986 */ /* 0x000fe8000c101b04 */
[----:B------:R-:W-:Y:S01]  /*0370*/  STG.E.64 desc[UR4][R2.64], R10 ;  /* 0x0000000a02007986 */ /* 0x000fe2000c101b04 */
[----:B------:R-:W-:Y:S05]  /*0380*/  EXIT ;  /* 0x000000000000794d */ /* 0x000fea0003800000 */
.L_x_3:
        /* <DEDUP_REMOVED lines=15> */
.L_x_6:


//--------------------- .nv.shared.reserved.0     --------------------------
	.section	.nv.shared.reserved.0,"aw",@nobits
	.weak		__nv_reservedSMEM_offset_0_alias
	.size		__nv_reservedSMEM_offset_0_alias, 0, 64
	.other		__nv_reservedSMEM_offset_0_alias,@"STO_CUDA_RESERVED_SHARED STV_DEFAULT"
__nv_reservedSMEM_offset_0_alias:
	.zero		0
	.zero		64


//--------------------- .nv.global                --------------------------
	.section	.nv.global,"aw",@nobits
.nv.global:
	.type		_ZN30_INTERNAL_d1f03678_4_k_cu_main6thrust24THRUST_300001_SM_1000_NS3seqE,@object
	.size		_ZN30_INTERNAL_d1f03678_4_k_cu_main6thrust24THRUST_300001_SM_1000_NS3seqE,(_ZN30_INTERNAL_d1f03678_4_k_cu_main4cuda3std3__48in_placeE - _ZN30_INTERNAL_d1f03678_4_k_cu_main6thrust24THRUST_300001_SM_1000_NS3seqE)
_ZN30_INTERNAL_d1f03678_4_k_cu_main6thrust24THRUST_300001_SM_1000_NS3seqE:
	.zero		1
	.type		_ZN30_INTERNAL_d1f03678_4_k_cu_main4cuda3std3__48in_placeE,@object
	.size		_ZN30_INTERNAL_d1f03678_4_k_cu_main4cuda3std3__48in_placeE,(_ZN30_INTERNAL_d1f03678_4_k_cu_main4cuda3std6ranges3__45__cpo4sizeE - _ZN30_INTERNAL_d1f03678_4_k_cu_main4cuda3std3__48in_placeE)
_ZN30_INTERNAL_d1f03678_4_k_cu_main4cuda3std3__48in_placeE:
	.zero		1
	.type		_ZN30_INTERNAL_d1f03678_4_k_cu_main4cuda3std6ranges3__45__cpo4sizeE,@object
	.size		_ZN30_INTERNAL_d1f03678_4_k_cu_main4cuda3std6ranges3__45__cpo4sizeE,(_ZN30_INTERNAL_d1f03678_4_k_cu_main6thrust24THRUST_300001_SM_1000_NS12placeholders2_3E - _ZN30_INTERNAL_d1f03678_4_k_cu_main4cuda3std6ranges3__45__cpo4sizeE)
_ZN30_INTERNAL_d1f03678_4_k_cu_main4cuda3std6ranges3__45__cpo4sizeE:
	.zero		1
	.type		_ZN30_INTERNAL_d1f03678_4_k_cu_main6thrust24THRUST_300001_SM_1000_NS12placeholders2_3E,@object
	.size		_ZN30_INTERNAL_d1f03678_4_k_cu_main6thrust24THRUST_300001_SM_1000_NS12placeholders2_3E,(_ZN30_INTERNAL_d1f03678_4_k_cu_main4cuda3std3__45__cpo6cbeginE - _ZN30_INTERNAL_d1f03678_4_k_cu_main6thrust24THRUST_300001_SM_1000_NS12placeholders2_3E)
_ZN30_INTERNAL_d1f03678_4_k_cu_main6thrust24THRUST_300001_SM_1000_NS12placeholders2_3E:
	.zero		1
	.type		_ZN30_INTERNAL_d1f03678_4_k_cu_main4cuda3std3__45__cpo6cbeginE,@object
	.size		_ZN30_INTERNAL_d1f03678_4_k_cu_main4cuda3std3__45__cpo6cbeginE,(_ZN30_INTERNAL_d1f03678_4_k_cu_main4cuda3std6ranges3__45__cpo6cbeginE - _ZN30_INTERNAL_d1f03678_4_k_cu_main4cuda3std3__45__cpo6cbeginE)
_ZN30_INTERNAL_d1f03678_4_k_cu_main4cuda3std3__45__cpo6cbeginE:
	.zero		1
	.type		_ZN30_INTERNAL_d1f03678_4_k_cu_main4cuda3std6ranges3__45__cpo6cbeginE,@object
	.size		_ZN30_INTERNAL_d1f03678_4_k_cu_main4cuda3std6ranges3__45__cpo6cbeginE,(_ZN30_INTERNAL_d1f03678_4_k_cu_main6thrust24THRUST_300001_SM_1000_NS12placeholders2_7E - _ZN30_INTERNAL_d1f03678_4_k_cu_main4cuda3std6ranges3__45__cpo6cbeginE)
_ZN30_INTERNAL_d1f03678_4_k_cu_main4cuda3std6ranges3__45__cpo6cbeginE:
	.zero		1
	.type		_ZN30_INTERNAL_d1f03678_4_k_cu_main6thrust24THRUST_300001_SM_1000_NS12placeholders2_7E,@object
	.size		_ZN30_INTERNAL_d1f03678_4_k_cu_main6thrust24THRUST_300001_SM_1000_NS12placeholders2_7E,(_ZN30_INTERNAL_d1f03678_4_k_cu_main4cuda3std3__45__cpo7crbeginE - _ZN30_INTERNAL_d1f03678_4_k_cu_main6thrust24THRUST_300001_SM_1000_NS12placeholders2_7E)
_ZN30_INTERNAL_d1f03678_4_k_cu_main6thrust24THRUST_300001_SM_1000_NS12placeholders2_7E:
	.zero		1
	.type		_ZN30_INTERNAL_d1f03678_4_k_cu_main4cuda3std3__45__cpo7crbeginE,@object
	.size		_ZN30_INTERNAL_d1f03678_4_k_cu_main4cuda3std3__45__cpo7crbeginE,(_ZN30_INTERNAL_d1f03678_4_k_cu_main4cuda3std6ranges3__45__cpo4nextE - _ZN30_INTERNAL_d1f03678_4_k_cu_main4cuda3std3__45__cpo7crbeginE)
_ZN30_INTERNAL_d1f03678_4_k_cu_main4cuda3std3__45__cpo7crbeginE:
	.zero		1
	.type		_ZN30_INTERNAL_d1f03678_4_k_cu_main4cuda3std6ranges3__45__cpo4nextE,@object
	.size		_ZN30_INTERNAL_d1f03678_4_k_cu_main4cuda3std6ranges3__45__cpo4nextE,(_ZN30_INTERNAL_d1f03678_4_k_cu_main4cuda3std6ranges3__45__cpo4swapE - _ZN30_INTERNAL_d1f03678_4_k_cu_main4cuda3std6ranges3__45__cpo4nextE)
_ZN30_INTERNAL_d1f03678_4_k_cu_main4cuda3std6ranges3__45__cpo4nextE:
	.zero		1
	.type		_ZN30_INTERNAL_d1f03678_4_k_cu_main4cuda3std6ranges3__45__cpo4swapE,@object
	.size		_ZN30_INTERNAL_d1f03678_4_k_cu_main4cuda3std6ranges3__45__cpo4swapE,(_ZN30_INTERNAL_d1f03678_4_k_cu_main6thrust24THRUST_300001_SM_1000_NS8cuda_cub10par_nosyncE - _ZN30_INTERNAL_d1f03678_4_k_cu_main4cuda3std6ranges3__45__cpo4swapE)
_ZN30_INTERNAL_d1f03678_4_k_cu_main4cuda3std6ranges3__45__cpo4swapE:
	.zero		1
	.type		_ZN30_INTERNAL_d1f03678_4_k_cu_main6thrust24THRUST_300001_SM_1000_NS8cuda_cub10par_nosyncE,@object
	.size		_ZN30_INTERNAL_d1f03678_4_k_cu_main6thrust24THRUST_300001_SM_1000_NS8cuda_cub10par_nosyncE,(_ZN30_INTERNAL_d1f03678_4_k_cu_main6thrust24THRUST_300001_SM_1000_NS12placeholders2_9E - _ZN30_INTERNAL_d1f03678_4_k_cu_main6thrust24THRUST_300001_SM_1000_NS8cuda_cub10par_nosyncE)
_ZN30_INTERNAL_d1f03678_4_k_cu_main6thrust24THRUST_300001_SM_1000_NS8cuda_cub10par_nosyncE:
	.zero		1
	.type		_ZN30_INTERNAL_d1f03678_4_k_cu_main6thrust24THRUST_300001_SM_1000_NS12placeholders2_9E,@object
	.size		_ZN30_INTERNAL_d1f03678_4_k_cu_main6thrust24THRUST_300001_SM_1000_NS12placeholders2_9E,(_ZN30_INTERNAL_d1f03678_4_k_cu_main4cuda3std3__432_GLOBAL__N__d1f03678_4_k_cu_main6ignoreE - _ZN30_INTERNAL_d1f03678_4_k_cu_main6thrust24THRUST_300001_SM_1000_NS12placeholders2_9E)
_ZN30_INTERNAL_d1f03678_4_k_cu_main6thrust24THRUST_300001_SM_1000_NS12placeholders2_9E:
	.zero		1
	.type		_ZN30_INTERNAL_d1f03678_4_k_cu_main4cuda3std3__432_GLOBAL__N__d1f03678_4_k_cu_main6ignoreE,@object
	.size		_ZN30_INTERNAL_d1f03678_4_k_cu_main4cuda3std3__432_GLOBAL__N__d1f03678_4_k_cu_main6ignoreE,(_ZN30_INTERNAL_d1f03678_4_k_cu_main4cuda3std6ranges3__45__cpo4dataE - _ZN30_INTERNAL_d1f03678_4_k_cu_main4cuda3std3__432_GLOBAL__N__d1f03678_4_k_cu_main6ignoreE)
_ZN30_INTERNAL_d1f03678_4_k_cu_main4cuda3std3__432_GLOBAL__N__d1f03678_4_k_cu_main6ignoreE:
	.zero		1
	.type		_ZN30_INTERNAL_d1f03678_4_k_cu_main4cuda3std6ranges3__45__cpo4dataE,@object
	.size		_ZN30_INTERNAL_d1f03678_4_k_cu_main4cuda3std6ranges3__45__cpo4dataE,(_ZN30_INTERNAL_d1f03678_4_k_cu_main6thrust24THRUST_300001_SM_1000_NS12placeholders2_1E - _ZN30_INTERNAL_d1f03678_4_k_cu_main4cuda3std6ranges3__45__cpo4dataE)
_ZN30_INTERNAL_d1f03678_4_k_cu_main4cuda3std6ranges3__45__cpo4dataE:
	.zero		1
	.type		_ZN30_INTERNAL_d1f03678_4_k_cu_main6thrust24THRUST_300001_SM_1000_NS12placeholders2_1E,@object
	.size		_ZN30_INTERNAL_d1f03678_4_k_cu_main6thrust24THRUST_300001_SM_1000_NS12placeholders2_1E,(_ZN30_INTERNAL_d1f03678_4_k_cu_main4cuda3std3__45__cpo5beginE - _ZN30_INTERNAL_d1f03678_4_k_cu_main6thrust24THRUST_300001_SM_1000_NS12placeholders2_1E)
_ZN30_INTERNAL_d1f03678_4_k_cu_main6thrust24THRUST_300001_SM_1000_NS12placeholders2_1E:
	.zero		1
	.type		_ZN30_INTERNAL_d1f03678_4_k_cu_main4cuda3std3__45__cpo5beginE,@object
	.size		_ZN30_INTERNAL_d1f03678_4_k_cu_main4cuda3std3__45__cpo5beginE,(_ZN30_INTERNAL_d1f03678_4_k_cu_main4cuda3std6ranges3__45__cpo5beginE - _ZN30_INTERNAL_d1f03678_4_k_cu_main4cuda3std3__45__cpo5beginE)
_ZN30_INTERNAL_d1f03678_4_k_cu_main4cuda3std3__45__cpo5beginE:
	.zero		1
	.type		_ZN30_INTERNAL_d1f03678_4_k_cu_main4cuda3std6ranges3__45__cpo5beginE,@object
	.size		_ZN30_INTERNAL_d1f03678_4_k_cu_main4cuda3std6ranges3__45__cpo5beginE,(_ZN30_INTERNAL_d1f03678_4_k_cu_main6thrust24THRUST_300001_SM_1000_NS12placeholders2_5E - _ZN30_INTERNAL_d1f03678_4_k_cu_main4cuda3std6ranges3__45__cpo5beginE)
_ZN30_INTERNAL_d1f03678_4_k_cu_main4cuda3std6ranges3__45__cpo5beginE:
	.zero		1
	.type		_ZN30_INTERNAL_d1f03678_4_k_cu_main6thrust24THRUST_300001_SM_1000_NS12placeholders2_5E,@object
	.size		_ZN30_INTERNAL_d1f03678_4_k_cu_main6thrust24THRUST_300001_SM_1000_NS12placeholders2_5E,(_ZN30_INTERNAL_d1f03678_4_k_cu_main4cuda3std3__45__cpo6rbeginE - _ZN30_INTERNAL_d1f03678_4_k_cu_main6thrust24THRUST_300001_SM_1000_NS12placeholders2_5E)
_ZN30_INTERNAL_d1f03678_4_k_cu_main6thrust24THRUST_300001_SM_1000_NS12placeholders2_5E:
	.zero		1
	.type		_ZN30_INTERNAL_d1f03678_4_k_cu_main4cuda3std3__45__cpo6rbeginE,@object
	.size		_ZN30_INTERNAL_d1f03678_4_k_cu_main4cuda3std3__45__cpo6rbeginE,(_ZN30_INTERNAL_d1f03678_4_k_cu_main4cuda3std6ranges3__45__cpo7advanceE - _ZN30_INTERNAL_d1f03678_4_k_cu_main4cuda3std3__45__cpo6rbeginE)
_ZN30_INTERNAL_d1f03678_4_k_cu_main4cuda3std3__45__cpo6rbeginE:
	.zero		1
	.type		_ZN30_INTERNAL_d1f03678_4_k_cu_main4cuda3std6ranges3__45__cpo7advanceE,@object
	.size		_ZN30_INTERNAL_d1f03678_4_k_cu_main4cuda3std6ranges3__45__cpo7advanceE,(_ZN30_INTERNAL_d1f03678_4_k_cu_main4cuda3std3__47nulloptE - _ZN30_INTERNAL_d1f03678_4_k_cu_main4cuda3std6ranges3__45__cpo7advanceE)
_ZN30_INTERNAL_d1f03678_4_k_cu_main4cuda3std6ranges3__45__cpo7advanceE:
	.zero		1
	.type		_ZN30_INTERNAL_d1f03678_4_k_cu_main4cuda3std3__47nulloptE,@object
	.size		_ZN30_INTERNAL_d1f03678_4_k_cu_main4cuda3std3__47nulloptE,(_ZN30_INTERNAL_d1f03678_4_k_cu_main4cuda3std6ranges3__45__cpo8distanceE - _ZN30_INTERNAL_d1f03678_4_k_cu_main4cuda3std3__47nulloptE)
_ZN30_INTERNAL_d1f03678_4_k_cu_main4cuda3std3__47nulloptE:
	.zero		1
	.type		_ZN30_INTERNAL_d1f03678_4_k_cu_main4cuda3std6ranges3__45__cpo8distanceE,@object
	.size		_ZN30_INTERNAL_d1f03678_4_k_cu_main4cuda3std6ranges3__45__cpo8distanceE,(_ZN30_INTERNAL_d1f03678_4_k_cu_main6thrust24THRUST_300001_SM_1000_NS12placeholders3_10E - _ZN30_INTERNAL_d1f03678_4_k_cu_main4cuda3std6ranges3__45__cpo8distanceE)
_ZN30_INTERNAL_d1f03678_4_k_cu_main4cuda3std6ranges3__45__cpo8distanceE:
	.zero		1
	.type		_ZN30_INTERNAL_d1f03678_4_k_cu_main6thrust24THRUST_300001_SM_1000_NS12placeholders3_10E,@object
	.size		_ZN30_INTERNAL_d1f03678_4_k_cu_main6thrust24THRUST_300001_SM_1000_NS12placeholders3_10E,(_ZN30_INTERNAL_d1f03678_4_k_cu_main4cuda3std3__419piecewise_constructE - _ZN30_INTERNAL_d1f03678_4_k_cu_main6thrust24THRUST_300001_SM_1000_NS12placeholders3_10E)
_ZN30_INTERNAL_d1f03678_4_k_cu_main6thrust24THRUST_300001_SM_1000_NS12placeholders3_10E:
	.zero		1
	.type		_ZN30_INTERNAL_d1f03678_4_k_cu_main4cuda3std3__419piecewise_constructE,@object
	.size		_ZN30_INTERNAL_d1f03678_4_k_cu_main4cuda3std3__419piecewise_constructE,(_ZN30_INTERNAL_d1f03678_4_k_cu_main4cuda3std6ranges3__45__cpo5cdataE - _ZN30_INTERNAL_d1f03678_4_k_cu_main4cuda3std3__419piecewise_constructE)
_ZN30_INTERNAL_d1f03678_4_k_cu_main4cuda3std3__419piecewise_constructE:
	.zero		1
	.type		_ZN30_INTERNAL_d1f03678_4_k_cu_main4cuda3std6ranges3__45__cpo5cdataE,@object
	.size		_ZN30_INTERNAL_d1f03678_4_k_cu_main4cuda3std6ranges3__45__cpo5cdataE,(_ZN30_INTERNAL_d1f03678_4_k_cu_main6thrust24THRUST_300001_SM_1000_NS12placeholders2_2E - _ZN30_INTERNAL_d1f03678_4_k_cu_main4cuda3std6ranges3__45__cpo5cdataE)
_ZN30_INTERNAL_d1f03678_4_k_cu_main4cuda3std6ranges3__45__cpo5cdataE:
	.zero		1
	.type		_ZN30_INTERNAL_d1f03678_4_k_cu_main6thrust24THRUST_300001_SM_1000_NS12placeholders2_2E,@object
	.size		_ZN30_INTERNAL_d1f03678_4_k_cu_main6thrust24THRUST_300001_SM_1000_NS12placeholders2_2E,(_ZN30_INTERNAL_d1f03678_4_k_cu_main4cuda3std3__45__cpo3endE - _ZN30_INTERNAL_d1f03678_4_k_cu_main6thrust24THRUST_300001_SM_1000_NS12placeholders2_2E)
_ZN30_INTERNAL_d1f03678_4_k_cu_main6thrust24THRUST_300001_SM_1000_NS12placeholders2_2E:
	.zero		1
	.type		_ZN30_INTERNAL_d1f03678_4_k_cu_main4cuda3std3__45__cpo3endE,@object
	.size		_ZN30_INTERNAL_d1f03678_4_k_cu_main4cuda3std3__45__cpo3endE,(_ZN30_INTERNAL_d1f03678_4_k_cu_main4cuda3std6ranges3__45__cpo3endE - _ZN30_INTERNAL_d1f03678_4_k_cu_main4cuda3std3__45__cpo3endE)
_ZN30_INTERNAL_d1f03678_4_k_cu_main4cuda3std3__45__cpo3endE:
	.zero		1
	.type		_ZN30_INTERNAL_d1f03678_4_k_cu_main4cuda3std6ranges3__45__cpo3endE,@object
	.size		_ZN30_INTERNAL_d1f03678_4_k_cu_main4cuda3std6ranges3__45__cpo3endE,(_ZN30_INTERNAL_d1f03678_4_k_cu_main6thrust24THRUST_300001_SM_1000_NS12placeholders2_6E - _ZN30_INTERNAL_d1f03678_4_k_cu_main4cuda3std6ranges3__45__cpo3endE)
_ZN30_INTERNAL_d1f03678_4_k_cu_main4cuda3std6ranges3__45__cpo3endE:
	.zero		1
	.type		_ZN30_INTERNAL_d1f03678_4_k_cu_main6thrust24THRUST_300001_SM_1000_NS12placeholders2_6E,@object
	.size		_ZN30_INTERNAL_d1f03678_4_k_cu_main6thrust24THRUST_300001_SM_1000_NS12placeholders2_6E,(_ZN30_INTERNAL_d1f03678_4_k_cu_main4cuda3std3__45__cpo4rendE - _ZN30_INTERNAL_d1f03678_4_k_cu_main6thrust24THRUST_300001_SM_1000_NS12placeholders2_6E)
_ZN30_INTERNAL_d1f03678_4_k_cu_main6thrust24THRUST_300001_SM_1000_NS12placeholders2_6E:
	.zero		1
	.type		_ZN30_INTERNAL_d1f03678_4_k_cu_main4cuda3std3__45__cpo4rendE,@object
	.size		_ZN30_INTERNAL_d1f03678_4_k_cu_main4cuda3std3__45__cpo4rendE,(_ZN30_INTERNAL_d1f03678_4_k_cu_main4cuda3std6ranges3__45__cpo9iter_swapE - _ZN30_INTERNAL_d1f03678_4_k_cu_main4cuda3std3__45__cpo4rendE)
_ZN30_INTERNAL_d1f03678_4_k_cu_main4cuda3std3__45__cpo4rendE:
	.zero		1
	.type		_ZN30_INTERNAL_d1f03678_4_k_cu_main4cuda3std6ranges3__45__cpo9iter_swapE,@object
	.size		_ZN30_INTERNAL_d1f03678_4_k_cu_main4cuda3std6ranges3__45__cpo9iter_swapE,(_ZN30_INTERNAL_d1f03678_4_k_cu_main4cuda3std3__48unexpectE - _ZN30_INTERNAL_d1f03678_4_k_cu_main4cuda3std6ranges3__45__cpo9iter_swapE)
_ZN30_INTERNAL_d1f03678_4_k_cu_main4cuda3std6ranges3__45__cpo9iter_swapE:
	.zero		1
	.type		_ZN30_INTERNAL_d1f03678_4_k_cu_main4cuda3std3__48unexpectE,@object
	.size		_ZN30_INTERNAL_d1f03678_4_k_cu_main4cuda3std3__48unexpectE,(_ZN30_INTERNAL_d1f03678_4_k_cu_main6thrust24THRUST_300001_SM_1000_NS8cuda_cub3parE - _ZN30_INTERNAL_d1f03678_4_k_cu_main4cuda3std3__48unexpectE)
_ZN30_INTERNAL_d1f03678_4_k_cu_main4cuda3std3__48unexpectE:
	.zero		1
	.type		_ZN30_INTERNAL_d1f03678_4_k_cu_main6thrust24THRUST_300001_SM_1000_NS8cuda_cub3parE,@object
	.size		_ZN30_INTERNAL_d1f03678_4_k_cu_main6thrust24THRUST_300001_SM_1000_NS8cuda_cub3parE,(_ZN30_INTERNAL_d1f03678_4_k_cu_main6thrust24THRUST_300001_SM_1000_NS12placeholders2_4E - _ZN30_INTERNAL_d1f03678_4_k_cu_main6thrust24THRUST_300001_SM_1000_NS8cuda_cub3parE)
_ZN30_INTERNAL_d1f03678_4_k_cu_main6thrust24THRUST_300001_SM_1000_NS8cuda_cub3parE:
	.zero		1
	.type		_ZN30_INTERNAL_d1f03678_4_k_cu_main6thrust24THRUST_300001_SM_1000_NS12placeholders2_4E,@object
	.size		_ZN30_INTERNAL_d1f03678_4_k_cu_main6thrust24THRUST_300001_SM_1000_NS12placeholders2_4E,(_ZN30_INTERNAL_d1f03678_4_k_cu_main4cuda3std3__45__cpo4cendE - _ZN30_INTERNAL_d1f03678_4_k_cu_main6thrust24THRUST_300001_SM_1000_NS12placeholders2_4E)
_ZN30_INTERNAL_d1f03678_4_k_cu_main6thrust24THRUST_300001_SM_1000_NS12placeholders2_4E:
	.zero		1
	.type		_ZN30_INTERNAL_d1f03678_4_k_cu_main4cuda3std3__45__cpo4cendE,@object
	.size		_ZN30_INTERNAL_d1f03678_4_k_cu_main4cuda3std3__45__cpo4cendE,(_ZN30_INTERNAL_d1f03678_4_k_cu_main4cuda3std6ranges3__45__cpo4cendE - _ZN30_INTERNAL_d1f03678_4_k_cu_main4cuda3std3__45__cpo4cendE)
_ZN30_INTERNAL_d1f03678_4_k_cu_main4cuda3std3__45__cpo4cendE:
	.zero		1
	.type		_ZN30_INTERNAL_d1f03678_4_k_cu_main4cuda3std6ranges3__45__cpo4cendE,@object
	.size		_ZN30_INTERNAL_d1f03678_4_k_cu_main4cuda3std6ranges3__45__cpo4cendE,(_ZN30_INTERNAL_d1f03678_4_k_cu_main4cuda3std3__420unreachable_sentinelE - _ZN30_INTERNAL_d1f03678_4_k_cu_main4cuda3std6ranges3__45__cpo4cendE)
_ZN30_INTERNAL_d1f03678_4_k_cu_main4cuda3std6ranges3__45__cpo4cendE:
	.zero		1
	.type		_ZN30_INTERNAL_d1f03678_4_k_cu_main4cuda3std3__420unreachable_sentinelE,@object
	.size		_ZN30_INTERNAL_d1f03678_4_k_cu_main4cuda3std3__420unreachable_sentinelE,(_ZN30_INTERNAL_d1f03678_4_k_cu_main4cuda3std6ranges3__45__cpo5ssizeE - _ZN30_INTERNAL_d1f03678_4_k_cu_main4cuda3std3__420unreachable_sentinelE)
_ZN30_INTERNAL_d1f03678_4_k_cu_main4cuda3std3__420unreachable_sentinelE:
	.zero		1
	.type		_ZN30_INTERNAL_d1f03678_4_k_cu_main4cuda3std6ranges3__45__cpo5ssizeE,@object
	.size		_ZN30_INTERNAL_d1f03678_4_k_cu_main4cuda3std6ranges3__45__cpo5ssizeE,(_ZN30_INTERNAL_d1f03678_4_k_cu_main6thrust24THRUST_300001_SM_1000_NS12placeholders2_8E - _ZN30_INTERNAL_d1f03678_4_k_cu_main4cuda3std6ranges3__45__cpo5ssizeE)
_ZN30_INTERNAL_d1f03678_4_k_cu_main4cuda3std6ranges3__45__cpo5ssizeE:
	.zero		1
	.type		_ZN30_INTERNAL_d1f03678_4_k_cu_main6thrust24THRUST_300001_SM_1000_NS12placeholders2_8E,@object
	.size		_ZN30_INTERNAL_d1f03678_4_k_cu_main6thrust24THRUST_300001_SM_1000_NS12placeholders2_8E,(_ZN30_INTERNAL_d1f03678_4_k_cu_main4cuda3std3__45__cpo5crendE - _ZN30_INTERNAL_d1f03678_4_k_cu_main6thrust24THRUST_300001_SM_1000_NS12placeholders2_8E)
_ZN30_INTERNAL_d1f03678_4_k_cu_main6thrust24THRUST_300001_SM_1000_NS12placeholders2_8E:
	.zero		1
	.type		_ZN30_INTERNAL_d1f03678_4_k_cu_main4cuda3std3__45__cpo5crendE,@object
	.size		_ZN30_INTERNAL_d1f03678_4_k_cu_main4cuda3std3__45__cpo5crendE,(_ZN30_INTERNAL_d1f03678_4_k_cu_main4cuda3std6ranges3__45__cpo4prevE - _ZN30_INTERNAL_d1f03678_4_k_cu_main4cuda3std3__45__cpo5crendE)
_ZN30_INTERNAL_d1f03678_4_k_cu_main4cuda3std3__45__cpo5crendE:
	.zero		1
	.type		_ZN30_INTERNAL_d1f03678_4_k_cu_main4cuda3std6ranges3__45__cpo4prevE,@object
	.size		_ZN30_INTERNAL_d1f03678_4_k_cu_main4cuda3std6ranges3__45__cpo4prevE,(_ZN30_INTERNAL_d1f03678_4_k_cu_main4cuda3std6ranges3__45__cpo9iter_moveE - _ZN30_INTERNAL_d1f03678_4_k_cu_main4cuda3std6ranges3__45__cpo4prevE)
_ZN30_INTERNAL_d1f03678_4_k_cu_main4cuda3std6ranges3__45__cpo4prevE:
	.zero		1
	.type		_ZN30_INTERNAL_d1f03678_4_k_cu_main4cuda3std6ranges3__45__cpo9iter_moveE,@object
	.size		_ZN30_INTERNAL_d1f03678_4_k_cu_main4cuda3std6ranges3__45__cpo9iter_moveE,(_ZN30_INTERNAL_d1f03678_4_k_cu_main6thrust24THRUST_300001_SM_1000_NS6system6detail10sequential3seqE - _ZN30_INTERNAL_d1f03678_4_k_cu_main4cuda3std6ranges3__45__cpo9iter_moveE)
_ZN30_INTERNAL_d1f03678_4_k_cu_main4cuda3std6ranges3__45__cpo9iter_moveE:
	.zero		1
	.type		_ZN30_INTERNAL_d1f03678_4_k_cu_main6thrust24THRUST_300001_SM_1000_NS6system6detail10sequential3seqE,@object
	.size		_ZN30_INTERNAL_d1f03678_4_k_cu_main6thrust24THRUST_300001_SM_1000_NS6system6detail10sequential3seqE,(.L_31 - _ZN30_INTERNAL_d1f03678_4_k_cu_main6thrust24THRUST_300001_SM_1000_NS6system6detail10sequential3seqE)
_ZN30_INTERNAL_d1f03678_4_k_cu_main6thrust24THRUST_300001_SM_1000_NS6system6detail10sequential3seqE:
	.zero		1
.L_31:


//--------------------- .nv.constant0._ZN3cub18CUB_300001_SM_10006detail8for_each13static_kernelINS2_12policy_hub_t12policy_500_tEmN6thrust24THRUST_300001_SM_1000_NS8cuda_cub20__uninitialized_fill7functorINS7_10device_ptrIxEExEEEEvT0_T1_ --------------------------
	.section	.nv.constant0._ZN3cub18CUB_300001_SM_10006detail8for_each13static_kernelINS2_12policy_hub_t12policy_500_tEmN6thrust24THRUST_300001_SM_1000_NS8cuda_cub20__uninitialized_fill7functorINS7_10device_ptrIxEExEEEEvT0_T1_,"a",@progbits
	.sectionflags	@""
	.align	4
.nv.constant0._ZN3cub18CUB_300001_SM_10006detail8for_each13static_kernelINS2_12policy_hub_t12policy_500_tEmN6thrust24THRUST_300001_SM_1000_NS8cuda_cub20__uninitialized_fill7functorINS7_10device_ptrIxEExEEEEvT0_T1_:
	.zero		920


//--------------------- .nv.constant0._ZN3cub18CUB_300001_SM_10006detail11EmptyKernelIvEEvv --------------------------
	.section	.nv.constant0._ZN3cub18CUB_300001_SM_10006detail11EmptyKernelIvEEvv,"a",@progbits
	.sectionflags	@""
	.align	4
.nv.constant0._ZN3cub18CUB_300001_SM_10006detail11EmptyKernelIvEEvv:
	.zero		896


//--------------------- .nv.constant0._Z7gpuTestIxEvPT_ --------------------------
	.section	.nv.constant0._Z7gpuTestIxEvPT_,"a",@progbits
	.sectionflags	@""
	.align	4
.nv.constant0._Z7gpuTestIxEvPT_:
	.zero		904


//--------------------- SYMBOLS --------------------------

	.type		.nv.reservedSmem.offset0,@object
	.size		.nv.reservedSmem.offset0,0x4
